	.headerflags	@"EF_CUDA_TEXMODE_UNIFIED EF_CUDA_64BIT_ADDRESS EF_CUDA_ACCELERATORS EF_CUDA_SM90 EF_CUDA_VIRTUAL_SM(EF_CUDA_SM90)"
	.elftype	@"ET_EXEC"


//--------------------- .nv.info                  --------------------------
	.section	.nv.info,"",@"SHT_CUDA_INFO"
	.align	4


	//----- nvinfo : EIATTR_REGCOUNT
	.align		4
        /*0000*/ 	.byte	0x04, 0x2f
        /*0002*/ 	.short	(.L_2 - .L_1)
	.align		4
.L_1:
        /*0004*/ 	.word	index@(triton_poi_fused_native_group_norm_relu_34)
        /*0008*/ 	.word	0x00000012


	//----- nvinfo : EIATTR_MIN_STACK_SIZE
	.align		4
.L_2:
        /*000c*/ 	.byte	0x04, 0x12
        /*000e*/ 	.short	(.L_4 - .L_3)
	.align		4
.L_3:
        /*0010*/ 	.word	index@(triton_poi_fused_native_group_norm_relu_34)
        /*0014*/ 	.word	0x00000000


	//----- nvinfo : EIATTR_FRAME_SIZE
	.align		4
.L_4:
        /*0018*/ 	.byte	0x04, 0x11
        /*001a*/ 	.short	(.L_6 - .L_5)
	.align		4
.L_5:
        /*001c*/ 	.word	index@(triton_poi_fused_native_group_norm_relu_34)
        /*0020*/ 	.word	0x00000000


	//----- nvinfo : EIATTR_MIN_STACK_SIZE
	.align		4
.L_6:
        /*0024*/ 	.byte	0x04, 0x12
        /*0026*/ 	.short	(.L_8 - .L_7)
	.align		4
.L_7:
        /*0028*/ 	.word	index@(triton_poi_fused_native_group_norm_relu_34)
        /*002c*/ 	.word	0x00000000
.L_8:


//--------------------- .nv.info.triton_poi_fused_native_group_norm_relu_34 --------------------------
	.section	.nv.info.triton_poi_fused_native_group_norm_relu_34,"",@"SHT_CUDA_INFO"
	.sectionflags	@""
	.align	4


	//----- nvinfo : EIATTR_CUDA_API_VERSION
	.align		4
        /*0000*/ 	.byte	0x04, 0x37
        /*0002*/ 	.short	(.L_10 - .L_9)
.L_9:
        /*0004*/ 	.word	0x0000007c


	//----- nvinfo : EIATTR_KPARAM_INFO
	.align		4
.L_10:
        /*0008*/ 	.byte	0x04, 0x17
        /*000a*/ 	.short	(.L_12 - .L_11)
.L_11:
        /*000c*/ 	.word	0x00000000
        /*0010*/ 	.short	0x0006
        /*0012*/ 	.short	0x0030
        /*0014*/ 	.byte	0x00, 0xf0, 0x11, 0x00


	//----- nvinfo : EIATTR_KPARAM_INFO
	.align		4
.L_12:
        /*0018*/ 	.byte	0x04, 0x17
        /*001a*/ 	.short	(.L_14 - .L_13)
.L_13:
        /*001c*/ 	.word	0x00000000
        /*0020*/ 	.short	0x0005
        /*0022*/ 	.short	0x0028
        /*0024*/ 	.byte	0x00, 0xf4, 0x21, 0x00


	//----- nvinfo : EIATTR_KPARAM_INFO
	.align		4
.L_14:
        /*0028*/ 	.byte	0x04, 0x17
        /*002a*/ 	.short	(.L_16 - .L_15)
.L_15:
        /*002c*/ 	.word	0x00000000
        /*0030*/ 	.short	0x0004
        /*0032*/ 	.short	0x0020
        /*0034*/ 	.byte	0x00, 0xf4, 0x21, 0x00


	//----- nvinfo : EIATTR_KPARAM_INFO
	.align		4
.L_16:
        /*0038*/ 	.byte	0x04, 0x17
        /*003a*/ 	.short	(.L_18 - .L_17)
.L_17:
        /*003c*/ 	.word	0x00000000
        /*0040*/ 	.short	0x0003
        /*0042*/ 	.short	0x0018
        /*0044*/ 	.byte	0x00, 0xf4, 0x21, 0x00


	//----- nvinfo : EIATTR_KPARAM_INFO
	.align		4
.L_18:
        /*0048*/ 	.byte	0x04, 0x17
        /*004a*/ 	.short	(.L_20 - .L_19)
.L_19:
        /*004c*/ 	.word	0x00000000
        /*0050*/ 	.short	0x0002
        /*0052*/ 	.short	0x0010
        /*0054*/ 	.byte	0x00, 0xf4, 0x21, 0x00


	//----- nvinfo : EIATTR_KPARAM_INFO
	.align		4
.L_20:
        /*0058*/ 	.byte	0x04, 0x17
        /*005a*/ 	.short	(.L_22 - .L_21)
.L_21:
        /*005c*/ 	.word	0x00000000
        /*0060*/ 	.short	0x0001
        /*0062*/ 	.short	0x0008
        /*0064*/ 	.byte	0x00, 0xf4, 0x21, 0x00


	//----- nvinfo : EIATTR_KPARAM_INFO
	.align		4
.L_22:
        /*0068*/ 	.byte	0x04, 0x17
        /*006a*/ 	.short	(.L_24 - .L_23)
.L_23:
        /*006c*/ 	.word	0x00000000
        /*0070*/ 	.short	0x0000
        /*0072*/ 	.short	0x0000
        /*0074*/ 	.byte	0x00, 0xf4, 0x21, 0x00


	//----- nvinfo : EIATTR_SPARSE_MMA_MASK
	.align		4
.L_24:
        /*0078*/ 	.byte	0x03, 0x50
        /*007a*/ 	.short	0x0000


	//----- nvinfo : EIATTR_MAXREG_COUNT
	.align		4
        /*007c*/ 	.byte	0x03, 0x1b
        /*007e*/ 	.short	0x00ff


	//----- nvinfo : EIATTR_EXIT_INSTR_OFFSETS
	.align		4
        /*0080*/ 	.byte	0x04, 0x1c
        /*0082*/ 	.short	(.L_26 - .L_25)


	//   ....[0]....
.L_25:
        /*0084*/ 	.word	0x000002f0


	//----- nvinfo : EIATTR_REQNTID
	.align		4
.L_26:
        /*0088*/ 	.byte	0x04, 0x10
        /*008a*/ 	.short	(.L_28 - .L_27)
.L_27:
        /*008c*/ 	.word	0x00000080
        /*0090*/ 	.word	0x00000001
        /*0094*/ 	.word	0x00000001


	//----- nvinfo : EIATTR_CBANK_PARAM_SIZE
	.align		4
.L_28:
        /*0098*/ 	.byte	0x03, 0x19
        /*009a*/ 	.short	0x0034


	//----- nvinfo : EIATTR_PARAM_CBANK
	.align		4
        /*009c*/ 	.byte	0x04, 0x0a
        /*009e*/ 	.short	(.L_30 - .L_29)
	.align		4
.L_29:
        /*00a0*/ 	.word	index@(.nv.constant0.triton_poi_fused_native_group_norm_relu_34)
        /*00a4*/ 	.short	0x0210
        /*00a6*/ 	.short	0x0034


	//----- nvinfo : EIATTR_SW_WAR
	.align		4
.L_30:
        /*00a8*/ 	.byte	0x04, 0x36
        /*00aa*/ 	.short	(.L_32 - .L_31)
.L_31:
        /*00ac*/ 	.word	0x00000008
.L_32:


//--------------------- .nv.callgraph             --------------------------
	.section	.nv.callgraph,"",@"SHT_CUDA_CALLGRAPH"
	.align	4
	.sectionentsize	8
	.align		4
        /*0000*/ 	.word	0x00000000
	.align		4
        /*0004*/ 	.word	0xffffffff
	.align		4
        /*0008*/ 	.word	0x00000000
	.align		4
        /*000c*/ 	.word	0xfffffffe
	.align		4
        /*0010*/ 	.word	0x00000000
	.align		4
        /*0014*/ 	.word	0xfffffffd
	.align		4
        /*0018*/ 	.word	0x00000000
	.align		4
        /*001c*/ 	.word	0xfffffffc


//--------------------- .nv.constant4             --------------------------
	.section	.nv.constant4,"a",@progbits
	.align	8
	.align		8
.nv.constant4:
        /*0000*/ 	.dword	_$_str


//--------------------- .text.triton_poi_fused_native_group_norm_relu_34 --------------------------
	.section	.text.triton_poi_fused_native_group_norm_relu_34,"ax",@progbits
	.align	128
        .global         triton_poi_fused_native_group_norm_relu_34
        .type           triton_poi_fused_native_group_norm_relu_34,@function
        .size           triton_poi_fused_native_group_norm_relu_34,(.L_x_1 - triton_poi_fused_native_group_norm_relu_34)
        .other          triton_poi_fused_native_group_norm_relu_34,@"STO_CUDA_ENTRY STV_DEFAULT"
triton_poi_fused_native_group_norm_relu_34:
.text.triton_poi_fused_native_group_norm_relu_34:
[----:B------:R-:W-:Y:S01]  /*0000*/  LDC R1, c[0x0][0x28] ;  /* 0x00000a00ff017b82 */ /* 0x000fe20000000800 */
[----:B------:R-:W1:Y:S07]  /*0010*/  S2R R0, SR_TID.X ;  /* 0x0000000000007919 */ /* 0x000e6e0000002100 */
[----:B------:R-:W2:Y:S01]  /*0020*/  LDC.64 R6, c[0x0][0x220] ;  /* 0x00008800ff067b82 */ /* 0x000ea20000000a00 */
[----:B------:R-:W-:Y:S01]  /*0030*/  ULDC.64 UR4, c[0x0][0x208] ;  /* 0x0000820000047ab9 */ /* 0x000fe20000000a00 */
[----:B------:R-:W3:Y:S06]  /*0040*/  S2R R3, SR_CTAID.X ;  /* 0x0000000000037919 */ /* 0x000eec0000002500 */
[----:B------:R-:W4:Y:S08]  /*0050*/  LDC.64 R12, c[0x0][0x210] ;  /* 0x00008400ff0c7b82 */ /* 0x000f300000000a00 */
[----:B------:R-:W5:Y:S08]  /*0060*/  LDC.64 R8, c[0x0][0x218] ;  /* 0x00008600ff087b82 */ /* 0x000f700000000a00 */
[----:B------:R-:W2:Y:S01]  /*0070*/  LDC.64 R14, c[0x0][0x228] ;  /* 0x00008a00ff0e7b82 */ /* 0x000ea20000000a00 */
[----:B-1----:R-:W-:-:S02]  /*0080*/  LOP3.LUT R0, R0, 0x7f, RZ, 0xc0, !PT ;  /* 0x0000007f00007812 */ /* 0x002fc400078ec0ff */
[----:B---3--:R-:W-:-:S03]  /*0090*/  SHF.R.S32.HI R2, RZ, 0x18, R3 ;  /* 0x00000018ff027819 */ /* 0x008fc60000011403 */
[----:B------:R-:W-:Y:S01]  /*00a0*/  IMAD R0, R3, 0x80, R0 ;  /* 0x0000008003007824 */ /* 0x000fe200078e0200 */
[----:B------:R-:W-:-:S04]  /*00b0*/  SGXT R3, R2, 0x1 ;  /* 0x000000010203781a */ /* 0x000fc80000000200 */
[CC--:B------:R-:W-:Y:S02]  /*00c0*/  LEA.HI R2, R3.reuse, R0.reuse, RZ, 0x9 ;  /* 0x0000000003027211 */ /* 0x0c0fe400078f48ff */
[----:B------:R-:W-:Y:S02]  /*00d0*/  LEA.HI R3, R3, R0, RZ, 0xd ;  /* 0x0000000003037211 */ /* 0x000fe400078f68ff */
[----:B------:R-:W-:Y:S02]  /*00e0*/  LOP3.LUT R5, R2, 0xfffffe00, RZ, 0xc0, !PT ;  /* 0xfffffe0002057812 */ /* 0x000fe400078ec0ff */
[----:B------:R-:W-:-:S03]  /*00f0*/  SHF.R.S32.HI R3, RZ, 0xd, R3 ;  /* 0x0000000dff037819 */ /* 0x000fc60000011403 */
[----:B------:R-:W-:-:S05]  /*0100*/  IMAD.IADD R2, R0, 0x1, -R5 ;  /* 0x0000000100027824 */ /* 0x000fca00078e0a05 */
[----:B------:R-:W-:-:S04]  /*0110*/  PRMT R4, R2, 0x9910, RZ ;  /* 0x0000991002047816 */ /* 0x000fc800000000ff */
[----:B------:R-:W-:-:S04]  /*0120*/  SHF.R.S32.HI R4, RZ, 0xf, R4 ;  /* 0x0000000fff047819 */ /* 0x000fc80000011404 */
[----:B------:R-:W-:-:S04]  /*0130*/  LOP3.LUT R5, R4, 0xffff, RZ, 0xc0, !PT ;  /* 0x0000ffff04057812 */ /* 0x000fc800078ec0ff */
[----:B------:R-:W-:-:S04]  /*0140*/  LEA.HI R4, R5, R2, RZ, 0x15 ;  /* 0x0000000205047211 */ /* 0x000fc800078fa8ff */
[----:B------:R-:W-:-:S04]  /*0150*/  PRMT R4, R4, 0x9910, RZ ;  /* 0x0000991004047816 */ /* 0x000fc800000000ff */
[----:B------:R-:W-:-:S04]  /*0160*/  SHF.R.S32.HI R4, RZ, 0x5, R4 ;  /* 0x00000005ff047819 */ /* 0x000fc80000011404 */
[----:B------:R-:W-:-:S05]  /*0170*/  PRMT R4, R4, 0x9910, RZ ;  /* 0x0000991004047816 */ /* 0x000fca00000000ff */
[----:B------:R-:W-:Y:S02]  /*0180*/  IMAD R3, R3, 0x10, R4 ;  /* 0x0000001003037824 */ /* 0x000fe400078e0204 */
[----:B------:R-:W1:Y:S02]  /*0190*/  LDC.64 R4, c[0x0][0x230] ;  /* 0x00008c00ff047b82 */ /* 0x000e640000000a00 */
[----:B--2---:R-:W-:-:S06]  /*01a0*/  IMAD.WIDE R10, R3, 0x4, R6 ;  /* 0x00000004030a7825 */ /* 0x004fcc00078e0206 */
[----:B------:R-:W2:Y:S01]  /*01b0*/  LDG.E.EL R10, desc[UR4][R10.64] ;  /* 0x000000040a0a7981 */ /* 0x000ea2000c2e1900 */
[----:B----4-:R-:W-:-:S04]  /*01c0*/  IMAD.WIDE R6, R0, 0x4, R12 ;  /* 0x0000000400067825 */ /* 0x010fc800078e020c */
[----:B-----5:R-:W-:Y:S02]  /*01d0*/  IMAD.WIDE R8, R3, 0x4, R8 ;  /* 0x0000000403087825 */ /* 0x020fe400078e0208 */
[----:B------:R-:W3:Y:S02]  /*01e0*/  LDG.E R6, desc[UR4][R6.64] ;  /* 0x0000000406067981 */ /* 0x000ee4000c1e1900 */
[C---:B0-----:R-:W-:Y:S02]  /*01f0*/  IMAD.WIDE R12, R2.reuse, 0x4, R14 ;  /* 0x00000004020c7825 */ /* 0x041fe400078e020e */
[----:B------:R-:W3:Y:S04]  /*0200*/  LDG.E.EL R9, desc[UR4][R8.64] ;  /* 0x0000000408097981 */ /* 0x000ee8000c2e1900 */
[----:B------:R-:W4:Y:S01]  /*0210*/  LDG.E.EL R12, desc[UR4][R12.64] ;  /* 0x000000040c0c7981 */ /* 0x000f22000c2e1900 */
[----:B-1----:R-:W-:-:S06]  /*0220*/  IMAD.WIDE R4, R2, 0x4, R4 ;  /* 0x0000000402047825 */ /* 0x002fcc00078e0204 */
[----:B------:R-:W4:Y:S01]  /*0230*/  LDG.E.EL R5, desc[UR4][R4.64] ;  /* 0x0000000404057981 */ /* 0x000f22000c2e1900 */
[----:B------:R-:W-:-:S04]  /*0240*/  IMAD.MOV.U32 R3, RZ, RZ, 0x3b000000 ;  /* 0x3b000000ff037424 */ /* 0x000fc800078e00ff */
[----:B--2---:R-:W-:Y:S02]  /*0250*/  FFMA R14, R10, R3, 9.9999997473787516356e-06 ;  /* 0x3727c5ac0a0e7423 */ /* 0x004fe40000000003 */
[----:B------:R-:W0:Y:S04]  /*0260*/  LDC.64 R2, c[0x0][0x238] ;  /* 0x00008e00ff027b82 */ /* 0x000e280000000a00 */
[----:B------:R-:W1:Y:S01]  /*0270*/  MUFU.RSQ R14, R14 ;  /* 0x0000000e000e7308 */ /* 0x000e620000001400 */
[----:B---3--:R-:W-:-:S04]  /*0280*/  FADD R11, R6, -R9 ;  /* 0x80000009060b7221 */ /* 0x008fc80000000000 */
[----:B-1----:R-:W-:-:S04]  /*0290*/  FMUL R11, R14, R11 ;  /* 0x0000000b0e0b7220 */ /* 0x002fc80000400000 */
[----:B----4-:R-:W-:Y:S01]  /*02a0*/  FFMA R11, R12, R11, R5 ;  /* 0x0000000b0c0b7223 */ /* 0x010fe20000000005 */
[----:B0-----:R-:W-:-:S04]  /*02b0*/  IMAD.WIDE R2, R0, 0x4, R2 ;  /* 0x0000000400027825 */ /* 0x001fc800078e0202 */
[----:B------:R-:W-:-:S04]  /*02c0*/  FSETP.GEU.AND P0, PT, R11, RZ, PT ;  /* 0x000000ff0b00720b */ /* 0x000fc80003f0e000 */
[----:B------:R-:W-:-:S05]  /*02d0*/  FSEL R11, R11, RZ, P0 ;  /* 0x000000ff0b0b7208 */ /* 0x000fca0000000000 */
[----:B------:R-:W-:Y:S01]  /*02e0*/  STG.E desc[UR4][R2.64], R11 ;  /* 0x0000000b02007986 */ /* 0x000fe2000c101904 */
[----:B------:R-:W-:Y:S05]  /*02f0*/  EXIT ;  /* 0x000000000000794d */ /* 0x000fea0003800000 */
.L_x_0:
[----:B------:R-:W-:-:S00]  /*0300*/  BRA `(.L_x_0) ;  /* 0xfffffffc00fc7947 */ /* 0x000fc0000383ffff */
[----:B------:R-:W-:-:S00]  /*0310*/  NOP ;  /* 0x0000000000007918 */ /* 0x000fc00000000000 */
        /* <DEDUP_REMOVED lines=14> */
.L_x_1:


//--------------------- .nv.global.init           --------------------------
	.section	.nv.global.init,"aw",@progbits
.nv.global.init:
	.type		_$_str,@object
	.size		_$_str,(.L_0 - _$_str)
_$_str:
        /*0000*/ 	.byte	0x5f, 0x5f, 0x43, 0x55, 0x44, 0x41, 0x5f, 0x46, 0x54, 0x5a, 0x00
.L_0:


//--------------------- .nv.constant0.triton_poi_fused_native_group_norm_relu_34 --------------------------
	.section	.nv.constant0.triton_poi_fused_native_group_norm_relu_34,"a",@progbits
	.sectionflags	@""
	.align	4
.nv.constant0.triton_poi_fused_native_group_norm_relu_34:
	.zero		580
